//
// Generated by NVIDIA NVVM Compiler
//
// Compiler Build ID: CL-36424714
// Cuda compilation tools, release 13.0, V13.0.88
// Based on NVVM 20.0.0
//

.version 9.0
.target sm_100
.address_size 64

	// .globl	_Z15cuDecodeViterbiPfiiiPiS0_S0_S0_S0_
// _ZZ15cuDecodeViterbiPfiiiPiS0_S0_S0_S0_E12v_accum_err0 has been demoted
// _ZZ15cuDecodeViterbiPfiiiPiS0_S0_S0_S0_E12v_accum_err1 has been demoted
// _ZZ15cuDecodeViterbiPfiiiPiS0_S0_S0_S0_E7v_tab_t has been demoted

.visible .entry _Z15cuDecodeViterbiPfiiiPiS0_S0_S0_S0_(
	.param .u64 .ptr .align 1 _Z15cuDecodeViterbiPfiiiPiS0_S0_S0_S0__param_0,
	.param .u32 _Z15cuDecodeViterbiPfiiiPiS0_S0_S0_S0__param_1,
	.param .u32 _Z15cuDecodeViterbiPfiiiPiS0_S0_S0_S0__param_2,
	.param .u32 _Z15cuDecodeViterbiPfiiiPiS0_S0_S0_S0__param_3,
	.param .u64 .ptr .align 1 _Z15cuDecodeViterbiPfiiiPiS0_S0_S0_S0__param_4,
	.param .u64 .ptr .align 1 _Z15cuDecodeViterbiPfiiiPiS0_S0_S0_S0__param_5,
	.param .u64 .ptr .align 1 _Z15cuDecodeViterbiPfiiiPiS0_S0_S0_S0__param_6,
	.param .u64 .ptr .align 1 _Z15cuDecodeViterbiPfiiiPiS0_S0_S0_S0__param_7,
	.param .u64 .ptr .align 1 _Z15cuDecodeViterbiPfiiiPiS0_S0_S0_S0__param_8
)
{
	.reg .pred 	%p<28>;
	.reg .b32 	%r<168>;
	.reg .b32 	%f<16>;
	.reg .b64 	%rd<98>;
	// demoted variable
	.shared .align 4 .b8 _ZZ15cuDecodeViterbiPfiiiPiS0_S0_S0_S0_E12v_accum_err0[256];
	// demoted variable
	.shared .align 4 .b8 _ZZ15cuDecodeViterbiPfiiiPiS0_S0_S0_S0_E12v_accum_err1[256];
	// demoted variable
	.shared .align 4 .b8 _ZZ15cuDecodeViterbiPfiiiPiS0_S0_S0_S0_E7v_tab_t[16];
	ld.param.u64 	%rd9, [_Z15cuDecodeViterbiPfiiiPiS0_S0_S0_S0__param_0];
	ld.param.u32 	%r43, [_Z15cuDecodeViterbiPfiiiPiS0_S0_S0_S0__param_1];
	ld.param.u32 	%r44, [_Z15cuDecodeViterbiPfiiiPiS0_S0_S0_S0__param_2];
	ld.param.u32 	%r45, [_Z15cuDecodeViterbiPfiiiPiS0_S0_S0_S0__param_3];
	ld.param.u64 	%rd10, [_Z15cuDecodeViterbiPfiiiPiS0_S0_S0_S0__param_4];
	ld.param.u64 	%rd11, [_Z15cuDecodeViterbiPfiiiPiS0_S0_S0_S0__param_5];
	ld.param.u64 	%rd7, [_Z15cuDecodeViterbiPfiiiPiS0_S0_S0_S0__param_6];
	ld.param.u64 	%rd8, [_Z15cuDecodeViterbiPfiiiPiS0_S0_S0_S0__param_7];
	ld.param.u64 	%rd12, [_Z15cuDecodeViterbiPfiiiPiS0_S0_S0_S0__param_8];
	cvta.to.global.u64 	%rd1, %rd9;
	cvta.to.global.u64 	%rd2, %rd11;
	cvta.to.global.u64 	%rd3, %rd12;
	cvta.to.global.u64 	%rd4, %rd10;
	mov.u32 	%r1, %tid.x;
	setp.ne.s32 	%p1, %r1, 0;
	@%p1 bra 	$L__BB0_2;
	mov.b32 	%r50, 0;
	st.shared.u32 	[_ZZ15cuDecodeViterbiPfiiiPiS0_S0_S0_S0_E12v_accum_err0], %r50;
	bra.uni 	$L__BB0_3;
$L__BB0_2:
	shl.b32 	%r46, %r1, 2;
	mov.u32 	%r47, _ZZ15cuDecodeViterbiPfiiiPiS0_S0_S0_S0_E12v_accum_err0;
	add.s32 	%r48, %r47, %r46;
	mov.b32 	%r49, -664576087;
	st.shared.u32 	[%r48], %r49;
$L__BB0_3:
	shl.b32 	%r51, %r1, 2;
	mov.u32 	%r158, _ZZ15cuDecodeViterbiPfiiiPiS0_S0_S0_S0_E12v_accum_err1;
	add.s32 	%r53, %r158, %r51;
	mov.b32 	%r54, -664576087;
	st.shared.u32 	[%r53], %r54;
	ld.global.u32 	%r154, [%rd4];
	ld.global.u32 	%r153, [%rd4+4];
	add.s32 	%r55, %r154, %r153;
	setp.gt.s32 	%p2, %r55, %r43;
	setp.lt.s32 	%p3, %r44, 1;
	or.pred  	%p4, %p2, %p3;
	@%p4 bra 	$L__BB0_23;
	shl.b32 	%r59, %r1, 1;
	cvta.to.global.u64 	%rd13, %rd7;
	mul.wide.u32 	%rd14, %r59, 4;
	add.s64 	%rd5, %rd13, %rd14;
	and.b32  	%r4, %r1, 1;
	cvta.to.global.u64 	%rd15, %rd8;
	add.s64 	%rd6, %rd15, %rd14;
	mov.u32 	%r159, _ZZ15cuDecodeViterbiPfiiiPiS0_S0_S0_S0_E12v_accum_err0;
	mov.b32 	%r155, 0;
	mov.u32 	%r161, %r155;
	mov.u32 	%r157, %r155;
$L__BB0_5:
	mov.u32 	%r9, %r159;
	mov.u32 	%r159, %r158;
	setp.ne.s32 	%p5, %r1, 0;
	@%p5 bra 	$L__BB0_12;
	mov.b32 	%r60, 0;
	st.shared.u32 	[_ZZ15cuDecodeViterbiPfiiiPiS0_S0_S0_S0_E7v_tab_t], %r60;
	setp.eq.s32 	%p6, %r154, 0;
	@%p6 bra 	$L__BB0_8;
	mul.wide.s32 	%rd16, %r161, 4;
	add.s64 	%rd17, %rd1, %rd16;
	ld.global.f32 	%f15, [%rd17];
	st.shared.f32 	[_ZZ15cuDecodeViterbiPfiiiPiS0_S0_S0_S0_E7v_tab_t+8], %f15;
	st.shared.f32 	[_ZZ15cuDecodeViterbiPfiiiPiS0_S0_S0_S0_E7v_tab_t+12], %f15;
	add.s32 	%r161, %r161, 1;
	bra.uni 	$L__BB0_9;
$L__BB0_8:
	mov.b32 	%r61, 0;
	st.shared.u32 	[_ZZ15cuDecodeViterbiPfiiiPiS0_S0_S0_S0_E7v_tab_t+8], %r61;
	st.shared.u32 	[_ZZ15cuDecodeViterbiPfiiiPiS0_S0_S0_S0_E7v_tab_t+12], %r61;
	mov.f32 	%f15, 0f00000000;
$L__BB0_9:
	setp.eq.s32 	%p7, %r153, 0;
	@%p7 bra 	$L__BB0_11;
	mul.wide.s32 	%rd18, %r161, 4;
	add.s64 	%rd19, %rd1, %rd18;
	ld.global.f32 	%f6, [%rd19];
	st.shared.f32 	[_ZZ15cuDecodeViterbiPfiiiPiS0_S0_S0_S0_E7v_tab_t+4], %f6;
	add.f32 	%f7, %f6, %f15;
	st.shared.f32 	[_ZZ15cuDecodeViterbiPfiiiPiS0_S0_S0_S0_E7v_tab_t+12], %f7;
	add.s32 	%r161, %r161, 1;
	bra.uni 	$L__BB0_12;
$L__BB0_11:
	mov.b32 	%r62, 0;
	st.shared.u32 	[_ZZ15cuDecodeViterbiPfiiiPiS0_S0_S0_S0_E7v_tab_t+4], %r62;
$L__BB0_12:
	setp.ne.s32 	%p8, %r4, 0;
	bar.sync 	0;
	add.s32 	%r16, %r9, %r51;
	ld.shared.f32 	%f8, [%r16];
	ld.global.u32 	%r64, [%rd5];
	shl.b32 	%r65, %r64, 2;
	mov.u32 	%r66, _ZZ15cuDecodeViterbiPfiiiPiS0_S0_S0_S0_E7v_tab_t;
	add.s32 	%r67, %r66, %r65;
	ld.shared.f32 	%f9, [%r67];
	add.f32 	%f3, %f8, %f9;
	ld.global.u32 	%r68, [%rd5+4];
	shl.b32 	%r69, %r68, 2;
	add.s32 	%r70, %r66, %r69;
	ld.shared.f32 	%f10, [%r70];
	add.f32 	%f4, %f8, %f10;
	@%p8 bra 	$L__BB0_17;
	ld.global.u32 	%r17, [%rd6];
	ld.global.u32 	%r18, [%rd6+4];
	shl.b32 	%r71, %r17, 2;
	add.s32 	%r19, %r159, %r71;
	ld.shared.f32 	%f11, [%r19];
	setp.leu.f32 	%p9, %f3, %f11;
	@%p9 bra 	$L__BB0_15;
	st.shared.f32 	[%r19], %f3;
	shl.b32 	%r72, %r155, 6;
	add.s32 	%r73, %r72, %r17;
	add.s32 	%r74, %r73, 64;
	mul.wide.s32 	%rd20, %r74, 4;
	add.s64 	%rd21, %rd2, %rd20;
	st.global.u32 	[%rd21], %r1;
$L__BB0_15:
	shl.b32 	%r75, %r18, 2;
	add.s32 	%r20, %r159, %r75;
	ld.shared.f32 	%f12, [%r20];
	setp.leu.f32 	%p10, %f4, %f12;
	@%p10 bra 	$L__BB0_17;
	st.shared.f32 	[%r20], %f4;
	shl.b32 	%r76, %r155, 6;
	add.s32 	%r77, %r76, %r18;
	add.s32 	%r78, %r77, 64;
	mul.wide.s32 	%rd22, %r78, 4;
	add.s64 	%rd23, %rd2, %rd22;
	st.global.u32 	[%rd23], %r1;
$L__BB0_17:
	setp.eq.s32 	%p11, %r4, 0;
	bar.sync 	0;
	@%p11 bra 	$L__BB0_22;
	ld.global.u32 	%r21, [%rd6];
	ld.global.u32 	%r22, [%rd6+4];
	shl.b32 	%r79, %r21, 2;
	add.s32 	%r23, %r159, %r79;
	ld.shared.f32 	%f13, [%r23];
	setp.leu.f32 	%p12, %f3, %f13;
	@%p12 bra 	$L__BB0_20;
	st.shared.f32 	[%r23], %f3;
	shl.b32 	%r80, %r155, 6;
	add.s32 	%r81, %r80, %r21;
	add.s32 	%r82, %r81, 64;
	mul.wide.s32 	%rd24, %r82, 4;
	add.s64 	%rd25, %rd2, %rd24;
	st.global.u32 	[%rd25], %r1;
$L__BB0_20:
	shl.b32 	%r83, %r22, 2;
	add.s32 	%r24, %r159, %r83;
	ld.shared.f32 	%f14, [%r24];
	setp.leu.f32 	%p13, %f4, %f14;
	@%p13 bra 	$L__BB0_22;
	st.shared.f32 	[%r24], %f4;
	shl.b32 	%r84, %r155, 6;
	add.s32 	%r85, %r84, %r22;
	add.s32 	%r86, %r85, 64;
	mul.wide.s32 	%rd26, %r86, 4;
	add.s64 	%rd27, %rd2, %rd26;
	st.global.u32 	[%rd27], %r1;
$L__BB0_22:
	mov.b32 	%r87, -664576087;
	st.shared.u32 	[%r16], %r87;
	add.s32 	%r88, %r157, 2;
	setp.lt.s32 	%p14, %r88, %r45;
	selp.b32 	%r157, %r88, 0, %p14;
	add.s32 	%r155, %r155, 1;
	mul.wide.s32 	%rd28, %r157, 4;
	add.s64 	%rd29, %rd4, %rd28;
	ld.global.u32 	%r154, [%rd29];
	add.s32 	%r89, %r154, %r161;
	ld.global.u32 	%r153, [%rd29+4];
	add.s32 	%r90, %r89, %r153;
	setp.le.s32 	%p15, %r90, %r43;
	setp.lt.s32 	%p16, %r155, %r44;
	and.pred  	%p17, %p15, %p16;
	mov.u32 	%r158, %r9;
	@%p17 bra 	$L__BB0_5;
$L__BB0_23:
	setp.ne.s32 	%p18, %r1, 0;
	@%p18 bra 	$L__BB0_36;
	setp.lt.s32 	%p19, %r44, 1;
	mul.wide.s32 	%rd30, %r44, 4;
	add.s64 	%rd31, %rd3, %rd30;
	mov.b32 	%r91, 0;
	st.global.u32 	[%rd31], %r91;
	@%p19 bra 	$L__BB0_36;
	and.b32  	%r29, %r44, 7;
	setp.lt.u32 	%p20, %r44, 8;
	mov.u32 	%r165, %r44;
	@%p20 bra 	$L__BB0_28;
	and.b32  	%r30, %r44, 2147483640;
	mov.b32 	%r162, 0;
	mov.u32 	%r165, %r44;
	mov.u32 	%r164, %r162;
$L__BB0_27:
	.pragma "nounroll";
	shl.b32 	%r93, %r165, 6;
	add.s32 	%r94, %r93, %r162;
	mul.wide.s32 	%rd32, %r94, 4;
	add.s64 	%rd33, %rd2, %rd32;
	ld.global.u32 	%r95, [%rd33];
	add.s32 	%r96, %r165, -1;
	mul.wide.u32 	%rd34, %r96, 4;
	add.s64 	%rd35, %rd3, %rd34;
	st.global.u32 	[%rd35], %r95;
	shl.b32 	%r97, %r96, 6;
	add.s32 	%r98, %r97, %r95;
	mul.wide.s32 	%rd36, %r98, 4;
	add.s64 	%rd37, %rd2, %rd36;
	ld.global.u32 	%r99, [%rd37];
	add.s32 	%r100, %r165, -2;
	mul.wide.u32 	%rd38, %r100, 4;
	add.s64 	%rd39, %rd3, %rd38;
	st.global.u32 	[%rd39], %r99;
	shl.b32 	%r101, %r100, 6;
	add.s32 	%r102, %r101, %r99;
	mul.wide.s32 	%rd40, %r102, 4;
	add.s64 	%rd41, %rd2, %rd40;
	ld.global.u32 	%r103, [%rd41];
	add.s32 	%r104, %r165, -3;
	mul.wide.u32 	%rd42, %r104, 4;
	add.s64 	%rd43, %rd3, %rd42;
	st.global.u32 	[%rd43], %r103;
	shl.b32 	%r105, %r104, 6;
	add.s32 	%r106, %r105, %r103;
	mul.wide.s32 	%rd44, %r106, 4;
	add.s64 	%rd45, %rd2, %rd44;
	ld.global.u32 	%r107, [%rd45];
	add.s32 	%r108, %r165, -4;
	mul.wide.u32 	%rd46, %r108, 4;
	add.s64 	%rd47, %rd3, %rd46;
	st.global.u32 	[%rd47], %r107;
	shl.b32 	%r109, %r108, 6;
	add.s32 	%r110, %r109, %r107;
	mul.wide.s32 	%rd48, %r110, 4;
	add.s64 	%rd49, %rd2, %rd48;
	ld.global.u32 	%r111, [%rd49];
	add.s32 	%r112, %r165, -5;
	mul.wide.u32 	%rd50, %r112, 4;
	add.s64 	%rd51, %rd3, %rd50;
	st.global.u32 	[%rd51], %r111;
	shl.b32 	%r113, %r112, 6;
	add.s32 	%r114, %r113, %r111;
	mul.wide.s32 	%rd52, %r114, 4;
	add.s64 	%rd53, %rd2, %rd52;
	ld.global.u32 	%r115, [%rd53];
	add.s32 	%r116, %r165, -6;
	mul.wide.u32 	%rd54, %r116, 4;
	add.s64 	%rd55, %rd3, %rd54;
	st.global.u32 	[%rd55], %r115;
	shl.b32 	%r117, %r116, 6;
	add.s32 	%r118, %r117, %r115;
	mul.wide.s32 	%rd56, %r118, 4;
	add.s64 	%rd57, %rd2, %rd56;
	ld.global.u32 	%r119, [%rd57];
	add.s32 	%r120, %r165, -7;
	mul.wide.u32 	%rd58, %r120, 4;
	add.s64 	%rd59, %rd3, %rd58;
	st.global.u32 	[%rd59], %r119;
	shl.b32 	%r121, %r120, 6;
	add.s32 	%r122, %r121, %r119;
	mul.wide.s32 	%rd60, %r122, 4;
	add.s64 	%rd61, %rd2, %rd60;
	ld.global.u32 	%r162, [%rd61];
	add.s32 	%r165, %r165, -8;
	mul.wide.u32 	%rd62, %r165, 4;
	add.s64 	%rd63, %rd3, %rd62;
	st.global.u32 	[%rd63], %r162;
	add.s32 	%r164, %r164, 8;
	setp.ne.s32 	%p21, %r164, %r30;
	@%p21 bra 	$L__BB0_27;
$L__BB0_28:
	setp.eq.s32 	%p22, %r29, 0;
	@%p22 bra 	$L__BB0_36;
	and.b32  	%r38, %r44, 3;
	setp.lt.u32 	%p23, %r29, 4;
	@%p23 bra 	$L__BB0_31;
	shl.b32 	%r123, %r165, 6;
	mul.wide.u32 	%rd64, %r165, 4;
	add.s64 	%rd65, %rd3, %rd64;
	ld.global.u32 	%r124, [%rd65];
	add.s32 	%r125, %r123, %r124;
	mul.wide.s32 	%rd66, %r125, 4;
	add.s64 	%rd67, %rd2, %rd66;
	ld.global.u32 	%r126, [%rd67];
	add.s32 	%r127, %r165, -1;
	mul.wide.u32 	%rd68, %r127, 4;
	add.s64 	%rd69, %rd3, %rd68;
	st.global.u32 	[%rd69], %r126;
	shl.b32 	%r128, %r127, 6;
	add.s32 	%r129, %r128, %r126;
	mul.wide.s32 	%rd70, %r129, 4;
	add.s64 	%rd71, %rd2, %rd70;
	ld.global.u32 	%r130, [%rd71];
	add.s32 	%r131, %r165, -2;
	mul.wide.u32 	%rd72, %r131, 4;
	add.s64 	%rd73, %rd3, %rd72;
	st.global.u32 	[%rd73], %r130;
	shl.b32 	%r132, %r131, 6;
	add.s32 	%r133, %r132, %r130;
	mul.wide.s32 	%rd74, %r133, 4;
	add.s64 	%rd75, %rd2, %rd74;
	ld.global.u32 	%r134, [%rd75];
	add.s32 	%r135, %r165, -3;
	mul.wide.u32 	%rd76, %r135, 4;
	add.s64 	%rd77, %rd3, %rd76;
	st.global.u32 	[%rd77], %r134;
	shl.b32 	%r136, %r135, 6;
	add.s32 	%r137, %r136, %r134;
	mul.wide.s32 	%rd78, %r137, 4;
	add.s64 	%rd79, %rd2, %rd78;
	ld.global.u32 	%r138, [%rd79];
	add.s32 	%r165, %r165, -4;
	mul.wide.u32 	%rd80, %r165, 4;
	add.s64 	%rd81, %rd3, %rd80;
	st.global.u32 	[%rd81], %r138;
$L__BB0_31:
	setp.eq.s32 	%p24, %r38, 0;
	@%p24 bra 	$L__BB0_36;
	setp.eq.s32 	%p25, %r38, 1;
	@%p25 bra 	$L__BB0_34;
	shl.b32 	%r139, %r165, 6;
	mul.wide.u32 	%rd82, %r165, 4;
	add.s64 	%rd83, %rd3, %rd82;
	ld.global.u32 	%r140, [%rd83];
	add.s32 	%r141, %r139, %r140;
	mul.wide.s32 	%rd84, %r141, 4;
	add.s64 	%rd85, %rd2, %rd84;
	ld.global.u32 	%r142, [%rd85];
	add.s32 	%r143, %r165, -1;
	mul.wide.u32 	%rd86, %r143, 4;
	add.s64 	%rd87, %rd3, %rd86;
	st.global.u32 	[%rd87], %r142;
	shl.b32 	%r144, %r143, 6;
	add.s32 	%r145, %r144, %r142;
	mul.wide.s32 	%rd88, %r145, 4;
	add.s64 	%rd89, %rd2, %rd88;
	ld.global.u32 	%r146, [%rd89];
	add.s32 	%r165, %r165, -2;
	mul.wide.u32 	%rd90, %r165, 4;
	add.s64 	%rd91, %rd3, %rd90;
	st.global.u32 	[%rd91], %r146;
$L__BB0_34:
	and.b32  	%r147, %r44, 1;
	setp.eq.b32 	%p26, %r147, 1;
	not.pred 	%p27, %p26;
	@%p27 bra 	$L__BB0_36;
	shl.b32 	%r148, %r165, 6;
	mul.wide.u32 	%rd92, %r165, 4;
	add.s64 	%rd93, %rd3, %rd92;
	ld.global.u32 	%r149, [%rd93];
	add.s32 	%r150, %r148, %r149;
	mul.wide.s32 	%rd94, %r150, 4;
	add.s64 	%rd95, %rd2, %rd94;
	ld.global.u32 	%r151, [%rd95];
	add.s32 	%r152, %r165, -1;
	mul.wide.u32 	%rd96, %r152, 4;
	add.s64 	%rd97, %rd3, %rd96;
	st.global.u32 	[%rd97], %r151;
$L__BB0_36:
	ret;

}


// ===== COMPILED SASS (sm_100) =====

	.target	sm_100

	.elftype	@"ET_EXEC"


//--------------------- .note.nv.tkinfo           --------------------------
	.section	.note.nv.tkinfo,"",@"SHT_NOTE"
	.sectionflags	@"SHF_NOTE_NV_TKINFO"
	.tkinfo
        /*0018*/ 	.word	0x00000002
        /*0030*/ 	.string	""
        /*0030*/ 	.string	"ptxas"
        /*0030*/ 	.string	"Cuda compilation tools, release 13.0, V13.0.88"
        /*0030*/ 	.string	"Build cuda_13.0.r13.0/compiler.36424714_0"
        /*0030*/ 	.string	"-arch sm_100 -m 64 "



//--------------------- .note.nv.cuinfo           --------------------------
	.section	.note.nv.cuinfo,"",@"SHT_NOTE"
	.sectionflags	@"SHF_NOTE_NV_CUINFO"
        /*0018*/ 	.short	0x0002
        /*001a*/ 	.short	0x0064
        /*001c*/ 	.short	0x0082
	.zero		2


//--------------------- .nv.info                  --------------------------
	.section	.nv.info,"",@"SHT_CUDA_INFO"
	.align	4


	//----- nvinfo : EIATTR_REGCOUNT
	.align		4
        /*0000*/ 	.byte	0x04, 0x2f
        /*0002*/ 	.short	(.L_1 - .L_0)
	.align		4
.L_0:
        /*0004*/ 	.word	index@(_Z15cuDecodeViterbiPfiiiPiS0_S0_S0_S0_)
        /*0008*/ 	.word	0x00000020


	//----- nvinfo : EIATTR_FRAME_SIZE
	.align		4
.L_1:
        /*000c*/ 	.byte	0x04, 0x11
        /*000e*/ 	.short	(.L_3 - .L_2)
	.align		4
.L_2:
        /*0010*/ 	.word	index@(_Z15cuDecodeViterbiPfiiiPiS0_S0_S0_S0_)
        /*0014*/ 	.word	0x00000000


	//----- nvinfo : EIATTR_MIN_STACK_SIZE
	.align		4
.L_3:
        /*0018*/ 	.byte	0x04, 0x12
        /*001a*/ 	.short	(.L_5 - .L_4)
	.align		4
.L_4:
        /*001c*/ 	.word	index@(_Z15cuDecodeViterbiPfiiiPiS0_S0_S0_S0_)
        /*0020*/ 	.word	0x00000000
.L_5:


//--------------------- .nv.compat                --------------------------
	.section	.nv.compat,"",@"SHT_CUDA_COMPAT_INFO"
	.align	4
        /*0000*/ 	.byte	0x02, 0x09, 0x00, 0x00, 0x02, 0x02, 0x01, 0x00, 0x02, 0x05, 0x05, 0x00, 0x03, 0x07, 0x01, 0x01
        /*0010*/ 	.byte	0x02, 0x03, 0x00, 0x00, 0x02, 0x06, 0x01, 0x00, 0x04, 0x0b, 0x08, 0x00, 0x09, 0x00, 0x00, 0x00
        /*0020*/ 	.byte	0x00, 0x00, 0x00, 0x00


//--------------------- .nv.info._Z15cuDecodeViterbiPfiiiPiS0_S0_S0_S0_ --------------------------
	.section	.nv.info._Z15cuDecodeViterbiPfiiiPiS0_S0_S0_S0_,"",@"SHT_CUDA_INFO"
	.sectionflags	@""
	.align	4


	//----- nvinfo : EIATTR_CUDA_API_VERSION
	.align		4
        /*0000*/ 	.byte	0x04, 0x37
        /*0002*/ 	.short	(.L_7 - .L_6)
.L_6:
        /*0004*/ 	.word	0x00000082


	//----- nvinfo : EIATTR_KPARAM_INFO
	.align		4
.L_7:
        /*0008*/ 	.byte	0x04, 0x17
        /*000a*/ 	.short	(.L_9 - .L_8)
.L_8:
        /*000c*/ 	.word	0x00000000
        /*0010*/ 	.short	0x0008
        /*0012*/ 	.short	0x0038
        /*0014*/ 	.byte	0x00, 0xf5, 0x21, 0x00


	//----- nvinfo : EIATTR_KPARAM_INFO
	.align		4
.L_9:
        /*0018*/ 	.byte	0x04, 0x17
        /*001a*/ 	.short	(.L_11 - .L_10)
.L_10:
        /*001c*/ 	.word	0x00000000
        /*0020*/ 	.short	0x0007
        /*0022*/ 	.short	0x0030
        /*0024*/ 	.byte	0x00, 0xf5, 0x21, 0x00


	//----- nvinfo : EIATTR_KPARAM_INFO
	.align		4
.L_11:
        /*0028*/ 	.byte	0x04, 0x17
        /*002a*/ 	.short	(.L_13 - .L_12)
.L_12:
        /*002c*/ 	.word	0x00000000
        /*0030*/ 	.short	0x0006
        /*0032*/ 	.short	0x0028
        /*0034*/ 	.byte	0x00, 0xf5, 0x21, 0x00


	//----- nvinfo : EIATTR_KPARAM_INFO
	.align		4
.L_13:
        /*0038*/ 	.byte	0x04, 0x17
        /*003a*/ 	.short	(.L_15 - .L_14)
.L_14:
        /*003c*/ 	.word	0x00000000
        /*0040*/ 	.short	0x0005
        /*0042*/ 	.short	0x0020
        /*0044*/ 	.byte	0x00, 0xf5, 0x21, 0x00


	//----- nvinfo : EIATTR_KPARAM_INFO
	.align		4
.L_15:
        /*0048*/ 	.byte	0x04, 0x17
        /*004a*/ 	.short	(.L_17 - .L_16)
.L_16:
        /*004c*/ 	.word	0x00000000
        /*0050*/ 	.short	0x0004
        /*0052*/ 	.short	0x0018
        /*0054*/ 	.byte	0x00, 0xf5, 0x21, 0x00


	//----- nvinfo : EIATTR_KPARAM_INFO
	.align		4
.L_17:
        /*0058*/ 	.byte	0x04, 0x17
        /*005a*/ 	.short	(.L_19 - .L_18)
.L_18:
        /*005c*/ 	.word	0x00000000
        /*0060*/ 	.short	0x0003
        /*0062*/ 	.short	0x0010
        /*0064*/ 	.byte	0x00, 0xf0, 0x11, 0x00


	//----- nvinfo : EIATTR_KPARAM_INFO
	.align		4
.L_19:
        /*0068*/ 	.byte	0x04, 0x17
        /*006a*/ 	.short	(.L_21 - .L_20)
.L_20:
        /*006c*/ 	.word	0x00000000
        /*0070*/ 	.short	0x0002
        /*0072*/ 	.short	0x000c
        /*0074*/ 	.byte	0x00, 0xf0, 0x11, 0x00


	//----- nvinfo : EIATTR_KPARAM_INFO
	.align		4
.L_21:
        /*0078*/ 	.byte	0x04, 0x17
        /*007a*/ 	.short	(.L_23 - .L_22)
.L_22:
        /*007c*/ 	.word	0x00000000
        /*0080*/ 	.short	0x0001
        /*0082*/ 	.short	0x0008
        /*0084*/ 	.byte	0x00, 0xf0, 0x11, 0x00


	//----- nvinfo : EIATTR_KPARAM_INFO
	.align		4
.L_23:
        /*0088*/ 	.byte	0x04, 0x17
        /*008a*/ 	.short	(.L_25 - .L_24)
.L_24:
        /*008c*/ 	.word	0x00000000
        /*0090*/ 	.short	0x0000
        /*0092*/ 	.short	0x0000
        /*0094*/ 	.byte	0x00, 0xf5, 0x21, 0x00


	//----- nvinfo : EIATTR_SPARSE_MMA_MASK
	.align		4
.L_25:
        /*0098*/ 	.byte	0x03, 0x50
        /*009a*/ 	.short	0x0000


	//----- nvinfo : EIATTR_MAXREG_COUNT
	.align		4
        /*009c*/ 	.byte	0x03, 0x1b
        /*009e*/ 	.short	0x00ff


	//----- nvinfo : EIATTR_NUM_BARRIERS
	.align		4
        /*00a0*/ 	.byte	0x02, 0x4c
        /*00a2*/ 	.byte	0x01
	.zero		1


	//----- nvinfo : EIATTR_MERCURY_ISA_VERSION
	.align		4
        /*00a4*/ 	.byte	0x03, 0x5f
        /*00a6*/ 	.short	0x0101


	//----- nvinfo : EIATTR_VRC_CTA_INIT_COUNT
	.align		4
        /*00a8*/ 	.byte	0x02, 0x4a
	.zero		1
	.zero		1


	//----- nvinfo : EIATTR_EXIT_INSTR_OFFSETS
	.align		4
        /*00ac*/ 	.byte	0x04, 0x1c
        /*00ae*/ 	.short	(.L_27 - .L_26)


	//   ....[0]....
.L_26:
        /*00b0*/ 	.word	0x00000950


	//   ....[1]....
        /*00b4*/ 	.word	0x000009a0


	//   ....[2]....
        /*00b8*/ 	.word	0x00000db0


	//   ....[3]....
        /*00bc*/ 	.word	0x00000fb0


	//   ....[4]....
        /*00c0*/ 	.word	0x000010f0


	//   ....[5]....
        /*00c4*/ 	.word	0x00001190


	//----- nvinfo : EIATTR_CRS_STACK_SIZE
	.align		4
.L_27:
        /*00c8*/ 	.byte	0x04, 0x1e
        /*00ca*/ 	.short	(.L_29 - .L_28)
.L_28:
        /*00cc*/ 	.word	0x00000000


	//----- nvinfo : EIATTR_CBANK_PARAM_SIZE
	.align		4
.L_29:
        /*00d0*/ 	.byte	0x03, 0x19
        /*00d2*/ 	.short	0x0040


	//----- nvinfo : EIATTR_PARAM_CBANK
	.align		4
        /*00d4*/ 	.byte	0x04, 0x0a
        /*00d6*/ 	.short	(.L_31 - .L_30)
	.align		4
.L_30:
        /*00d8*/ 	.word	index@(.nv.constant0._Z15cuDecodeViterbiPfiiiPiS0_S0_S0_S0_)
        /*00dc*/ 	.short	0x0380
        /*00de*/ 	.short	0x0040


	//----- nvinfo : EIATTR_SW_WAR
	.align		4
.L_31:
        /*00e0*/ 	.byte	0x04, 0x36
        /*00e2*/ 	.short	(.L_33 - .L_32)
.L_32:
        /*00e4*/ 	.word	0x00000008
.L_33:


//--------------------- .nv.callgraph             --------------------------
	.section	.nv.callgraph,"",@"SHT_CUDA_CALLGRAPH"
	.align	4
	.sectionentsize	8
	.align		4
        /*0000*/ 	.word	0x00000000
	.align		4
        /*0004*/ 	.word	0xffffffff
	.align		4
        /*0008*/ 	.word	0x00000000
	.align		4
        /*000c*/ 	.word	0xfffffffe
	.align		4
        /*0010*/ 	.word	0x00000000
	.align		4
        /*0014*/ 	.word	0xfffffffd
	.align		4
        /*0018*/ 	.word	0x00000000
	.align		4
        /*001c*/ 	.word	0xfffffffc


//--------------------- .text._Z15cuDecodeViterbiPfiiiPiS0_S0_S0_S0_ --------------------------
	.section	.text._Z15cuDecodeViterbiPfiiiPiS0_S0_S0_S0_,"ax",@progbits
	.align	128
        .global         _Z15cuDecodeViterbiPfiiiPiS0_S0_S0_S0_
        .type           _Z15cuDecodeViterbiPfiiiPiS0_S0_S0_S0_,@function
        .size           _Z15cuDecodeViterbiPfiiiPiS0_S0_S0_S0_,(.L_x_12 - _Z15cuDecodeViterbiPfiiiPiS0_S0_S0_S0_)
        .other          _Z15cuDecodeViterbiPfiiiPiS0_S0_S0_S0_,@"STO_CUDA_ENTRY STV_DEFAULT"
_Z15cuDecodeViterbiPfiiiPiS0_S0_S0_S0_:
.text._Z15cuDecodeViterbiPfiiiPiS0_S0_S0_S0_:
[----:B------:R-:W-:Y:S08]  /*0000*/  LDC R1, c[0x0][0x37c] ;  /* 0x0000df00ff017b82 */ /* 0x000ff00000000800 */
[----:B------:R-:W0:Y:S01]  /*0010*/  LDC.64 R2, c[0x0][0x398] ;  /* 0x0000e600ff027b82 */ /* 0x000e220000000a00 */
[----:B------:R-:W0:Y:S02]  /*0020*/  LDCU.64 UR6, c[0x0][0x358] ;  /* 0x00006b00ff0677ac */ /* 0x000e240008000a00 */
[----:B0-----:R-:W2:Y:S04]  /*0030*/  LDG.E R6, desc[UR6][R2.64] ;  /* 0x0000000602067981 */ /* 0x001ea8000c1e1900 */
[----:B------:R0:W3:Y:S01]  /*0040*/  LDG.E R7, desc[UR6][R2.64+0x4] ;  /* 0x0000040602077981 */ /* 0x0000e2000c1e1900 */
[----:B------:R-:W1:Y:S01]  /*0050*/  S2UR UR8, SR_CgaCtaId ;  /* 0x00000000000879c3 */ /* 0x000e620000008800 */
[----:B------:R-:W-:Y:S01]  /*0060*/  UMOV UR4, 0x400 ;  /* 0x0000040000047882 */ /* 0x000fe20000000000 */
[----:B------:R-:W-:Y:S01]  /*0070*/  IMAD.MOV.U32 R8, RZ, RZ, -0x279ca057 ;  /* 0xd8635fa9ff087424 */ /* 0x000fe200078e00ff */
[----:B------:R-:W4:Y:S02]  /*0080*/  S2R R0, SR_TID.X ;  /* 0x0000000000007919 */ /* 0x000f240000002100 */
[----:B----4-:R-:W-:-:S13]  /*0090*/  ISETP.NE.AND P2, PT, R0, RZ, PT ;  /* 0x000000ff0000720c */ /* 0x010fda0003f45270 */
[----:B-1----:R-:W-:Y:S01]  /*00a0*/  @!P2 IMAD.U32 R9, RZ, RZ, UR8 ;  /* 0x00000008ff09ae24 */ /* 0x002fe2000f8e00ff */
[----:B------:R-:W-:-:S04]  /*00b0*/  @!P2 MOV R4, UR4 ;  /* 0x000000040004ac02 */ /* 0x000fc80008000f00 */
[----:B------:R-:W-:Y:S01]  /*00c0*/  @!P2 LEA R5, R9, R4, 0x18 ;  /* 0x000000040905a211 */ /* 0x000fe200078ec0ff */
[----:B------:R-:W-:Y:S01]  /*00d0*/  @P2 IMAD.U32 R9, RZ, RZ, UR8 ;  /* 0x00000008ff092e24 */ /* 0x000fe2000f8e00ff */
[----:B------:R-:W-:Y:S01]  /*00e0*/  @P2 MOV R4, UR4 ;  /* 0x0000000400042c02 */ /* 0x000fe20008000f00 */
[----:B------:R-:W1:Y:S02]  /*00f0*/  LDCU.64 UR4, c[0x0][0x388] ;  /* 0x00007100ff0477ac */ /* 0x000e640008000a00 */
[----:B------:R4:W-:Y:S01]  /*0100*/  @!P2 STS [R5], RZ ;  /* 0x000000ff0500a388 */ /* 0x0009e20000000800 */
[----:B0-----:R-:W-:-:S04]  /*0110*/  IADD3 R2, PT, PT, R4, 0x100, RZ ;  /* 0x0000010004027810 */ /* 0x001fc80007ffe0ff */
[C---:B------:R-:W-:Y:S02]  /*0120*/  LEA R18, R9.reuse, R2, 0x18 ;  /* 0x0000000209127211 */ /* 0x040fe400078ec0ff */
[----:B------:R-:W-:-:S03]  /*0130*/  @P2 LEA R5, R9, R4, 0x18 ;  /* 0x0000000409052211 */ /* 0x000fc600078ec0ff */
[C---:B------:R-:W-:Y:S01]  /*0140*/  IMAD R3, R0.reuse, 0x4, R18 ;  /* 0x0000000400037824 */ /* 0x040fe200078e0212 */
[----:B------:R-:W-:Y:S02]  /*0150*/  @P2 LEA R2, R0, R5, 0x2 ;  /* 0x0000000500022211 */ /* 0x000fe400078e10ff */
[----:B-1----:R-:W-:-:S03]  /*0160*/  MOV R13, UR5 ;  /* 0x00000005000d7c02 */ /* 0x002fc60008000f00 */
[----:B------:R4:W-:Y:S01]  /*0170*/  @P2 STS [R2], R8 ;  /* 0x0000000802002388 */ /* 0x0009e20000000800 */
[----:B------:R-:W-:-:S03]  /*0180*/  ISETP.GE.AND P1, PT, R13, 0x1, PT ;  /* 0x000000010d00780c */ /* 0x000fc60003f26270 */
[----:B------:R4:W-:Y:S01]  /*0190*/  STS [R3], R8 ;  /* 0x0000000803007388 */ /* 0x0009e20000000800 */
[C---:B--2---:R-:W-:Y:S01]  /*01a0*/  ISETP.NE.AND P3, PT, R6.reuse, RZ, PT ;  /* 0x000000ff0600720c */ /* 0x044fe20003f65270 */
[----:B---3--:R-:W-:Y:S01]  /*01b0*/  IMAD.IADD R4, R6, 0x1, R7 ;  /* 0x0000000106047824 */ /* 0x008fe200078e0207 */
[----:B------:R-:W-:-:S04]  /*01c0*/  ISETP.NE.AND P0, PT, R7, RZ, PT ;  /* 0x000000ff0700720c */ /* 0x000fc80003f05270 */
[----:B------:R-:W-:-:S13]  /*01d0*/  ISETP.GT.OR P1, PT, R4, UR4, !P1 ;  /* 0x0000000404007c0c */ /* 0x000fda000cf24670 */
[----:B----4-:R-:W-:Y:S05]  /*01e0*/  @P1 BRA `(.L_x_0) ;  /* 0x0000000400d41947 */ /* 0x010fea0003800000 */
[----:B------:R-:W0:Y:S01]  /*01f0*/  LDC.64 R14, c[0x0][0x3a8] ;  /* 0x0000ea00ff0e7b82 */ /* 0x000e220000000a00 */
[C---:B------:R-:W-:Y:S02]  /*0200*/  SHF.L.U32 R3, R0.reuse, 0x1, RZ ;  /* 0x0000000100037819 */ /* 0x040fe400000006ff */
[----:B------:R-:W-:Y:S02]  /*0210*/  CS2R R6, SRZ ;  /* 0x0000000000067805 */ /* 0x000fe4000001ff00 */
[----:B------:R-:W-:Y:S02]  /*0220*/  PLOP3.LUT P1, PT, P3, PT, PT, 0x80, 0x8 ;  /* 0x000000000008781c */ /* 0x000fe40001f2f070 */
[----:B------:R-:W-:Y:S01]  /*0230*/  LOP3.LUT R4, R0, 0x1, RZ, 0xc0, !PT ;  /* 0x0000000100047812 */ /* 0x000fe200078ec0ff */
[----:B------:R-:W1:Y:S08]  /*0240*/  LDC.64 R16, c[0x0][0x3b0] ;  /* 0x0000ec00ff107b82 */ /* 0x000e700000000a00 */
[----:B------:R-:W2:Y:S08]  /*0250*/  LDC R2, c[0x0][0x390] ;  /* 0x0000e400ff027b82 */ /* 0x000eb00000000800 */
[----:B------:R-:W3:Y:S01]  /*0260*/  LDC.64 R10, c[0x0][0x398] ;  /* 0x0000e600ff0a7b82 */ /* 0x000ee20000000a00 */
[----:B0-----:R-:W-:-:S07]  /*0270*/  IMAD.WIDE.U32 R14, R3, 0x4, R14 ;  /* 0x00000004030e7825 */ /* 0x001fce00078e000e */
[----:B------:R-:W0:Y:S01]  /*0280*/  LDC.64 R12, c[0x0][0x388] ;  /* 0x0000e200ff0c7b82 */ /* 0x000e220000000a00 */
[----:B-1----:R-:W-:-:S04]  /*0290*/  IMAD.WIDE.U32 R16, R3, 0x4, R16 ;  /* 0x0000000403107825 */ /* 0x002fc800078e0010 */
[----:B------:R-:W-:Y:S02]  /*02a0*/  IMAD.MOV.U32 R3, RZ, RZ, R5 ;  /* 0x000000ffff037224 */ /* 0x000fe400078e0005 */
[----:B------:R-:W-:-:S07]  /*02b0*/  HFMA2 R5, -RZ, RZ, 0, 0 ;  /* 0x00000000ff057431 */ /* 0x000fce00000001ff */
.L_x_6:
[----:B------:R-:W-:Y:S05]  /*02c0*/  @P2 BRA `(.L_x_1) ;  /* 0x0000000000502947 */ /* 0x000fea0003800000 */
[----:B------:R-:W1:Y:S08]  /*02d0*/  @P1 LDC.64 R22, c[0x0][0x380] ;  /* 0x0000e000ff161b82 */ /* 0x000e700000000a00 */
[----:B------:R-:W4:Y:S01]  /*02e0*/  @P0 LDC.64 R8, c[0x0][0x380] ;  /* 0x0000e000ff080b82 */ /* 0x000f220000000a00 */
[----:B-1----:R-:W-:-:S04]  /*02f0*/  @P1 IMAD.WIDE R22, R6, 0x4, R22 ;  /* 0x0000000406161825 */ /* 0x002fc800078e0216 */
[----:B------:R-:W-:Y:S01]  /*0300*/  @P1 VIADD R6, R6, 0x1 ;  /* 0x0000000106061836 */ /* 0x000fe20000000000 */
[----:B------:R-:W5:Y:S03]  /*0310*/  @P1 LDG.E R20, desc[UR6][R22.64] ;  /* 0x0000000616141981 */ /* 0x000f66000c1e1900 */
[----:B----4-:R-:W-:-:S06]  /*0320*/  @P0 IMAD.WIDE R8, R6, 0x4, R8 ;  /* 0x0000000406080825 */ /* 0x010fcc00078e0208 */
[----:B------:R-:W4:Y:S01]  /*0330*/  @P0 LDG.E R9, desc[UR6][R8.64] ;  /* 0x0000000608090981 */ /* 0x000f22000c1e1900 */
[----:B------:R-:W1:Y:S01]  /*0340*/  S2UR UR5, SR_CgaCtaId ;  /* 0x00000000000579c3 */ /* 0x000e620000008800 */
[----:B------:R-:W-:Y:S01]  /*0350*/  UMOV UR4, 0x400 ;  /* 0x0000040000047882 */ /* 0x000fe20000000000 */
[----:B------:R-:W-:Y:S01]  /*0360*/  @P0 IADD3 R6, PT, PT, R6, 0x1, RZ ;  /* 0x0000000106060810 */ /* 0x000fe20007ffe0ff */
[----:B-1----:R-:W-:-:S09]  /*0370*/  ULEA UR4, UR5, UR4, 0x18 ;  /* 0x0000000405047291 */ /* 0x002fd2000f8ec0ff */
[----:B------:R-:W-:Y:S01]  /*0380*/  STS [UR4+0x200], RZ ;  /* 0x000200ffff007988 */ /* 0x000fe20008000804 */
[----:B-----5:R-:W-:-:S05]  /*0390*/  MOV R21, R20 ;  /* 0x0000001400157202 */ /* 0x020fca0000000f00 */
[----:B------:R1:W-:Y:S04]  /*03a0*/  @P1 STS.64 [UR4+0x208], R20 ;  /* 0x00020814ff001988 */ /* 0x0003e80008000a04 */
[----:B----4-:R1:W-:Y:S04]  /*03b0*/  @P0 STS [UR4+0x204], R9 ;  /* 0x00020409ff000988 */ /* 0x0103e80008000804 */
[----:B------:R-:W-:Y:S01]  /*03c0*/  @!P1 STS.64 [UR4+0x208], RZ ;  /* 0x000208ffff009988 */ /* 0x000fe20008000a04 */
[----:B------:R-:W-:-:S03]  /*03d0*/  @!P1 IMAD.MOV.U32 R20, RZ, RZ, RZ ;  /* 0x000000ffff149224 */ /* 0x000fc600078e00ff */
[----:B------:R-:W-:Y:S01]  /*03e0*/  @!P0 STS [UR4+0x204], RZ ;  /* 0x000204ffff008988 */ /* 0x000fe20008000804 */
[----:B------:R-:W-:-:S05]  /*03f0*/  @P0 FADD R19, R9, R20 ;  /* 0x0000001409130221 */ /* 0x000fca0000000000 */
[----:B------:R1:W-:Y:S02]  /*0400*/  @P0 STS [UR4+0x20c], R19 ;  /* 0x00020c13ff000988 */ /* 0x0003e40008000804 */
.L_x_1:
[----:B------:R-:W-:Y:S05]  /*0410*/  WARPSYNC.ALL ;  /* 0x0000000000007948 */ /* 0x000fea0003800000 */
[----:B------:R-:W-:Y:S06]  /*0420*/  BAR.SYNC.DEFER_BLOCKING 0x0 ;  /* 0x0000000000007b1d */ /* 0x000fec0000010000 */
[----:B-1----:R-:W4:Y:S04]  /*0430*/  LDG.E R19, desc[UR6][R14.64] ;  /* 0x000000060e137981 */ /* 0x002f28000c1e1900 */
[----:B------:R-:W5:Y:S01]  /*0440*/  LDG.E R20, desc[UR6][R14.64+0x4] ;  /* 0x000004060e147981 */ /* 0x000f62000c1e1900 */
[----:B------:R-:W1:Y:S01]  /*0450*/  S2UR UR5, SR_CgaCtaId ;  /* 0x00000000000579c3 */ /* 0x000e620000008800 */
[----:B------:R-:W-:Y:S01]  /*0460*/  UMOV UR4, 0x400 ;  /* 0x0000040000047882 */ /* 0x000fe20000000000 */
[----:B------:R-:W-:Y:S01]  /*0470*/  IMAD.MOV.U32 R9, RZ, RZ, R3 ;  /* 0x000000ffff097224 */ /* 0x000fe200078e0003 */
[----:B------:R-:W-:Y:S01]  /*0480*/  UIADD3 UR4, UPT, UPT, UR4, 0x200, URZ ;  /* 0x0000020004047890 */ /* 0x000fe2000fffe0ff */
[----:B------:R-:W-:Y:S01]  /*0490*/  ISETP.NE.AND P0, PT, R4, RZ, PT ;  /* 0x000000ff0400720c */ /* 0x000fe20003f05270 */
[----:B------:R-:W-:Y:S02]  /*04a0*/  BSSY.RECONVERGENT B0, `(.L_x_2) ;  /* 0x0000020000007945 */ /* 0x000fe40003800200 */
[----:B------:R-:W-:-:S05]  /*04b0*/  LEA R8, R0, R9, 0x2 ;  /* 0x0000000900087211 */ /* 0x000fca00078e10ff */
[----:B------:R-:W-:Y:S01]  /*04c0*/  LDS R22, [R8] ;  /* 0x0000000008167984 */ /* 0x000fe20000000800 */
[----:B-1----:R-:W-:-:S06]  /*04d0*/  ULEA UR4, UR5, UR4, 0x18 ;  /* 0x0000000405047291 */ /* 0x002fcc000f8ec0ff */
[----:B----4-:R-:W-:Y:S02]  /*04e0*/  LEA R19, R19, UR4, 0x2 ;  /* 0x0000000413137c11 */ /* 0x010fe4000f8e10ff */
[----:B-----5:R-:W-:-:S04]  /*04f0*/  LEA R20, R20, UR4, 0x2 ;  /* 0x0000000414147c11 */ /* 0x020fc8000f8e10ff */
[----:B------:R-:W1:Y:S04]  /*0500*/  LDS R19, [R19] ;  /* 0x0000000013137984 */ /* 0x000e680000000800 */
[----:B------:R-:W4:Y:S01]  /*0510*/  LDS R3, [R20] ;  /* 0x0000000014037984 */ /* 0x000f220000000800 */
[C---:B-1----:R-:W-:Y:S01]  /*0520*/  FADD R23, R22.reuse, R19 ;  /* 0x0000001316177221 */ /* 0x042fe20000000000 */
[----:B----4-:R-:W-:Y:S01]  /*0530*/  FADD R22, R22, R3 ;  /* 0x0000000316167221 */ /* 0x010fe20000000000 */
[----:B------:R-:W-:Y:S01]  /*0540*/  IMAD.MOV.U32 R3, RZ, RZ, R18 ;  /* 0x000000ffff037224 */ /* 0x000fe200078e0012 */
[----:B------:R-:W-:Y:S06]  /*0550*/  @P0 BRA `(.L_x_3) ;  /* 0x0000000000500947 */ /* 0x000fec0003800000 */
[----:B------:R-:W4:Y:S04]  /*0560*/  LDG.E R26, desc[UR6][R16.64] ;  /* 0x00000006101a7981 */ /* 0x000f28000c1e1900 */
[----:B------:R-:W5:Y:S01]  /*0570*/  LDG.E R24, desc[UR6][R16.64+0x4] ;  /* 0x0000040610187981 */ /* 0x000f62000c1e1900 */
[----:B----4-:R-:W-:Y:S01]  /*0580*/  LEA R28, R26, R3, 0x2 ;  /* 0x000000031a1c7211 */ /* 0x010fe200078e10ff */
[----:B-----5:R-:W-:-:S04]  /*0590*/  IMAD R25, R24, 0x4, R3 ;  /* 0x0000000418197824 */ /* 0x020fc800078e0203 */
[----:B------:R-:W1:Y:S02]  /*05a0*/  LDS R18, [R28] ;  /* 0x000000001c127984 */ /* 0x000e640000000800 */
[----:B-1----:R-:W-:-:S13]  /*05b0*/  FSETP.GT.AND P0, PT, R23, R18, PT ;  /* 0x000000121700720b */ /* 0x002fda0003f04000 */
[----:B------:R-:W-:Y:S01]  /*05c0*/  @P0 STS [R28], R23 ;  /* 0x000000171c000388 */ /* 0x000fe20000000800 */
[----:B------:R-:W-:-:S03]  /*05d0*/  @P0 LEA R26, R5, R26, 0x6 ;  /* 0x0000001a051a0211 */ /* 0x000fc600078e30ff */
[----:B------:R-:W1:Y:S01]  /*05e0*/  LDS R19, [R25] ;  /* 0x0000000019137984 */ /* 0x000e620000000800 */
[----:B------:R-:W-:Y:S02]  /*05f0*/  @P0 IADD3 R27, PT, PT, R26, 0x40, RZ ;  /* 0x000000401a1b0810 */ /* 0x000fe40007ffe0ff */
[----:B-1----:R-:W-:Y:S02]  /*0600*/  FSETP.GT.AND P1, PT, R22, R19, PT ;  /* 0x000000131600720b */ /* 0x002fe40003f24000 */
[----:B------:R-:W1:Y:S11]  /*0610*/  @P0 LDC.64 R18, c[0x0][0x3a0] ;  /* 0x0000e800ff120b82 */ /* 0x000e760000000a00 */
[----:B------:R-:W4:Y:S01]  /*0620*/  @P1 LDC.64 R20, c[0x0][0x3a0] ;  /* 0x0000e800ff141b82 */ /* 0x000f220000000a00 */
[----:B------:R-:W-:Y:S01]  /*0630*/  @P1 IMAD R24, R5, 0x40, R24 ;  /* 0x0000004005181824 */ /* 0x000fe200078e0218 */
[----:B------:R0:W-:Y:S03]  /*0640*/  @P1 STS [R25], R22 ;  /* 0x0000001619001388 */ /* 0x0001e60000000800 */
[----:B------:R-:W-:-:S02]  /*0650*/  @P1 VIADD R29, R24, 0x40 ;  /* 0x00000040181d1836 */ /* 0x000fc40000000000 */
[----:B-1----:R-:W-:-:S05]  /*0660*/  @P0 IMAD.WIDE R18, R27, 0x4, R18 ;  /* 0x000000041b120825 */ /* 0x002fca00078e0212 */
[----:B------:R1:W-:Y:S01]  /*0670*/  @P0 STG.E desc[UR6][R18.64], R0 ;  /* 0x0000000012000986 */ /* 0x0003e2000c101906 */
[----:B----4-:R-:W-:-:S05]  /*0680*/  @P1 IMAD.WIDE R20, R29, 0x4, R20 ;  /* 0x000000041d141825 */ /* 0x010fca00078e0214 */
[----:B0-----:R1:W-:Y:S02]  /*0690*/  @P1 STG.E desc[UR6][R20.64], R0 ;  /* 0x0000000014001986 */ /* 0x0013e4000c101906 */
.L_x_3:
[----:B------:R-:W-:Y:S05]  /*06a0*/  BSYNC.RECONVERGENT B0 ;  /* 0x0000000000007941 */ /* 0x000fea0003800200 */
.L_x_2:
[----:B------:R-:W-:Y:S01]  /*06b0*/  BAR.SYNC.DEFER_BLOCKING 0x0 ;  /* 0x0000000000007b1d */ /* 0x000fe20000010000 */
[----:B------:R-:W-:-:S05]  /*06c0*/  ISETP.NE.AND P0, PT, R4, RZ, PT ;  /* 0x000000ff0400720c */ /* 0x000fca0003f05270 */
[----:B------:R-:W-:Y:S08]  /*06d0*/  BSSY.RECONVERGENT B0, `(.L_x_4) ;  /* 0x0000016000007945 */ /* 0x000ff00003800200 */
[----:B------:R-:W-:Y:S05]  /*06e0*/  @!P0 BRA `(.L_x_5) ;  /* 0x0000000000508947 */ /* 0x000fea0003800000 */
[----:B------:R-:W4:Y:S04]  /*06f0*/  LDG.E R26, desc[UR6][R16.64] ;  /* 0x00000006101a7981 */ /* 0x000f28000c1e1900 */
[----:B------:R-:W5:Y:S01]  /*0700*/  LDG.E R24, desc[UR6][R16.64+0x4] ;  /* 0x0000040610187981 */ /* 0x000f62000c1e1900 */
[----:B----4-:R-:W-:Y:S01]  /*0710*/  LEA R28, R26, R3, 0x2 ;  /* 0x000000031a1c7211 */ /* 0x010fe200078e10ff */
[----:B-----5:R-:W-:-:S04]  /*0720*/  IMAD R25, R24, 0x4, R3 ;  /* 0x0000000418197824 */ /* 0x020fc800078e0203 */
[----:B-1----:R-:W1:Y:S02]  /*0730*/  LDS R18, [R28] ;  /* 0x000000001c127984 */ /* 0x002e640000000800 */
[----:B-1----:R-:W-:-:S13]  /*0740*/  FSETP.GT.AND P0, PT, R23, R18, PT ;  /* 0x000000121700720b */ /* 0x002fda0003f04000 */
[----:B------:R-:W-:Y:S01]  /*0750*/  @P0 STS [R28], R23 ;  /* 0x000000171c000388 */ /* 0x000fe20000000800 */
[----:B------:R-:W1:Y:S01]  /*0760*/  @P0 LDC.64 R20, c[0x0][0x3a0] ;  /* 0x0000e800ff140b82 */ /* 0x000e620000000a00 */
[----:B------:R-:W-:Y:S02]  /*0770*/  @P0 LEA R26, R5, R26, 0x6 ;  /* 0x0000001a051a0211 */ /* 0x000fe400078e30ff */
[----:B------:R-:W4:Y:S02]  /*0780*/  LDS R19, [R25] ;  /* 0x0000000019137984 */ /* 0x000f240000000800 */
[----:B------:R-:W-:-:S05]  /*0790*/  @P0 IADD3 R27, PT, PT, R26, 0x40, RZ ;  /* 0x000000401a1b0810 */ /* 0x000fca0007ffe0ff */
[----:B-1----:R-:W-:-:S05]  /*07a0*/  @P0 IMAD.WIDE R20, R27, 0x4, R20 ;  /* 0x000000041b140825 */ /* 0x002fca00078e0214 */
[----:B------:R1:W-:Y:S01]  /*07b0*/  @P0 STG.E desc[UR6][R20.64], R0 ;  /* 0x0000000014000986 */ /* 0x0003e2000c101906 */
[----:B----4-:R-:W-:-:S13]  /*07c0*/  FSETP.GT.AND P1, PT, R22, R19, PT ;  /* 0x000000131600720b */ /* 0x010fda0003f24000 */
[----:B------:R-:W4:Y:S01]  /*07d0*/  @P1 LDC.64 R18, c[0x0][0x3a0] ;  /* 0x0000e800ff121b82 */ /* 0x000f220000000a00 */
[----:B------:R-:W-:Y:S01]  /*07e0*/  @P1 IMAD R24, R5, 0x40, R24 ;  /* 0x0000004005181824 */ /* 0x000fe200078e0218 */
[----:B------:R1:W-:Y:S03]  /*07f0*/  @P1 STS [R25], R22 ;  /* 0x0000001619001388 */ /* 0x0003e60000000800 */
[----:B------:R-:W-:-:S04]  /*0800*/  @P1 VIADD R29, R24, 0x40 ;  /* 0x00000040181d1836 */ /* 0x000fc80000000000 */
[----:B----4-:R-:W-:-:S05]  /*0810*/  @P1 IMAD.WIDE R18, R29, 0x4, R18 ;  /* 0x000000041d121825 */ /* 0x010fca00078e0212 */
[----:B------:R1:W-:Y:S02]  /*0820*/  @P1 STG.E desc[UR6][R18.64], R0 ;  /* 0x0000000012001986 */ /* 0x0003e4000c101906 */
.L_x_5:
[----:B------:R-:W-:Y:S05]  /*0830*/  BSYNC.RECONVERGENT B0 ;  /* 0x0000000000007941 */ /* 0x000fea0003800200 */
.L_x_4:
[----:B------:R-:W-:-:S04]  /*0840*/  IADD3 R7, PT, PT, R7, 0x2, RZ ;  /* 0x0000000207077810 */ /* 0x000fc80007ffe0ff */
[----:B--2---:R-:W-:-:S04]  /*0850*/  ISETP.GE.AND P0, PT, R7, R2, PT ;  /* 0x000000020700720c */ /* 0x004fc80003f06270 */
[----:B------:R-:W-:-:S05]  /*0860*/  SEL R7, R7, RZ, !P0 ;  /* 0x000000ff07077207 */ /* 0x000fca0004000000 */
[----:B-1-3--:R-:W-:-:S05]  /*0870*/  IMAD.WIDE R20, R7, 0x4, R10 ;  /* 0x0000000407147825 */ /* 0x00afca00078e020a */
[----:B------:R-:W2:Y:S04]  /*0880*/  LDG.E R19, desc[UR6][R20.64] ;  /* 0x0000000614137981 */ /* 0x000ea8000c1e1900 */
[----:B------:R-:W3:Y:S01]  /*0890*/  LDG.E R18, desc[UR6][R20.64+0x4] ;  /* 0x0000040614127981 */ /* 0x000ee2000c1e1900 */
[----:B------:R-:W-:Y:S01]  /*08a0*/  IMAD.MOV.U32 R25, RZ, RZ, -0x279ca057 ;  /* 0xd8635fa9ff197424 */ /* 0x000fe200078e00ff */
[----:B------:R-:W-:-:S04]  /*08b0*/  IADD3 R5, PT, PT, R5, 0x1, RZ ;  /* 0x0000000105057810 */ /* 0x000fc80007ffe0ff */
[----:B------:R1:W-:Y:S01]  /*08c0*/  STS [R8], R25 ;  /* 0x0000001908007388 */ /* 0x0003e20000000800 */
[----:B0-----:R-:W-:Y:S02]  /*08d0*/  ISETP.GE.AND P3, PT, R5, R13, PT ;  /* 0x0000000d0500720c */ /* 0x001fe40003f66270 */
[----:B--2---:R-:W-:Y:S02]  /*08e0*/  ISETP.NE.AND P1, PT, R19, RZ, PT ;  /* 0x000000ff1300720c */ /* 0x004fe40003f25270 */
[C---:B---3--:R-:W-:Y:S02]  /*08f0*/  IADD3 R23, PT, PT, R18.reuse, R19, R6 ;  /* 0x0000001312177210 */ /* 0x048fe40007ffe006 */
[----:B------:R-:W-:Y:S01]  /*0900*/  ISETP.NE.AND P0, PT, R18, RZ, PT ;  /* 0x000000ff1200720c */ /* 0x000fe20003f05270 */
[----:B------:R-:W-:Y:S01]  /*0910*/  IMAD.MOV.U32 R18, RZ, RZ, R9 ;  /* 0x000000ffff127224 */ /* 0x000fe200078e0009 */
[----:B------:R-:W-:-:S13]  /*0920*/  ISETP.LE.AND P4, PT, R23, R12, PT ;  /* 0x0000000c1700720c */ /* 0x000fda0003f83270 */
[----:B-1----:R-:W-:Y:S05]  /*0930*/  @!P3 BRA P4, `(.L_x_6) ;  /* 0xfffffff80060b947 */ /* 0x002fea000203ffff */
.L_x_0:
[----:B------:R-:W-:-:S13]  /*0940*/  ISETP.NE.AND P0, PT, R0, RZ, PT ;  /* 0x000000ff0000720c */ /* 0x000fda0003f05270 */
[----:B------:R-:W-:Y:S05]  /*0950*/  @P0 EXIT ;  /* 0x000000000000094d */ /* 0x000fea0003800000 */
[----:B------:R-:W0:Y:S01]  /*0960*/  LDC.64 R2, c[0x0][0x3b8] ;  /* 0x0000ee00ff027b82 */ /* 0x000e220000000a00 */
[C---:B------:R-:W-:Y:S01]  /*0970*/  ISETP.GE.AND P0, PT, R13.reuse, 0x1, PT ;  /* 0x000000010d00780c */ /* 0x040fe20003f06270 */
[----:B0-----:R-:W-:-:S05]  /*0980*/  IMAD.WIDE R4, R13, 0x4, R2 ;  /* 0x000000040d047825 */ /* 0x001fca00078e0202 */
[----:B------:R0:W-:Y:S07]  /*0990*/  STG.E desc[UR6][R4.64], RZ ;  /* 0x000000ff04007986 */ /* 0x0001ee000c101906 */
[----:B------:R-:W-:Y:S05]  /*09a0*/  @!P0 EXIT ;  /* 0x000000000000894d */ /* 0x000fea0003800000 */
[----:B------:R-:W1:Y:S01]  /*09b0*/  LDCU UR4, c[0x0][0x38c] ;  /* 0x00007180ff0477ac */ /* 0x000e620008000800 */
[C---:B------:R-:W-:Y:S02]  /*09c0*/  ISETP.GE.U32.AND P0, PT, R13.reuse, 0x8, PT ;  /* 0x000000080d00780c */ /* 0x040fe40003f06070 */
[----:B------:R-:W-:-:S04]  /*09d0*/  LOP3.LUT R6, R13, 0x7, RZ, 0xc0, !PT ;  /* 0x000000070d067812 */ /* 0x000fc800078ec0ff */
[----:B------:R-:W-:Y:S02]  /*09e0*/  ISETP.NE.AND P1, PT, R6, RZ, PT ;  /* 0x000000ff0600720c */ /* 0x000fe40003f25270 */
[----:B-1----:R-:W-:-:S05]  /*09f0*/  MOV R7, UR4 ;  /* 0x0000000400077c02 */ /* 0x002fca0008000f00 */
[----:B------:R-:W-:Y:S06]  /*0a00*/  @!P0 BRA `(.L_x_7) ;  /* 0x0000000000e88947 */ /* 0x000fec0003800000 */
[----:B0-----:R-:W0:Y:S01]  /*0a10*/  LDC.64 R4, c[0x0][0x3a0] ;  /* 0x0000e800ff047b82 */ /* 0x001e220000000a00 */
[----:B------:R-:W-:Y:S01]  /*0a20*/  BSSY.RECONVERGENT B0, `(.L_x_7) ;  /* 0x0000038000007945 */ /* 0x000fe20003800200 */
[----:B------:R-:W-:Y:S01]  /*0a30*/  LOP3.LUT R9, R13, 0x7ffffff8, RZ, 0xc0, !PT ;  /* 0x7ffffff80d097812 */ /* 0x000fe200078ec0ff */
[----:B------:R-:W-:Y:S01]  /*0a40*/  IMAD.MOV.U32 R20, RZ, RZ, RZ ;  /* 0x000000ffff147224 */ /* 0x000fe200078e00ff */
[----:B------:R-:W-:Y:S01]  /*0a50*/  MOV R7, UR4 ;  /* 0x0000000400077c02 */ /* 0x000fe20008000f00 */
[----:B------:R-:W-:-:S07]  /*0a60*/  IMAD.MOV.U32 R0, RZ, RZ, RZ ;  /* 0x000000ffff007224 */ /* 0x000fce00078e00ff */
.L_x_8:
[----:B-1----:R-:W-:-:S05]  /*0a70*/  LEA R11, R7, R20, 0x6 ;  /* 0x00000014070b7211 */ /* 0x002fca00078e30ff */
[----:B0-----:R-:W-:-:S05]  /*0a80*/  IMAD.WIDE R10, R11, 0x4, R4 ;  /* 0x000000040b0a7825 */ /* 0x001fca00078e0204 */
[----:B------:R-:W2:Y:S01]  /*0a90*/  LDG.E R23, desc[UR6][R10.64] ;  /* 0x000000060a177981 */ /* 0x000ea2000c1e1900 */
[----:B------:R-:W-:-:S05]  /*0aa0*/  VIADD R14, R7, 0xffffffff ;  /* 0xffffffff070e7836 */ /* 0x000fca0000000000 */
[C---:B--2---:R-:W-:Y:S01]  /*0ab0*/  LEA R17, R14.reuse, R23, 0x6 ;  /* 0x000000170e117211 */ /* 0x044fe200078e30ff */
[----:B------:R-:W-:-:S04]  /*0ac0*/  IMAD.WIDE.U32 R14, R14, 0x4, R2 ;  /* 0x000000040e0e7825 */ /* 0x000fc800078e0002 */
[----:B------:R-:W-:Y:S01]  /*0ad0*/  IMAD.WIDE R16, R17, 0x4, R4 ;  /* 0x0000000411107825 */ /* 0x000fe200078e0204 */
[----:B------:R0:W-:Y:S04]  /*0ae0*/  STG.E desc[UR6][R14.64], R23 ;  /* 0x000000170e007986 */ /* 0x0001e8000c101906 */
        /* <DEDUP_REMOVED lines=10> */
[----:B0-----:R-:W-:Y:S01]  /*0b90*/  IMAD.WIDE R14, R29, 0x4, R4 ;  /* 0x000000041d0e7825 */ /* 0x001fe200078e0204 */
[----:B------:R0:W-:Y:S04]  /*0ba0*/  STG.E desc[UR6][R10.64], R27 ;  /* 0x0000001b0a007986 */ /* 0x0001e8000c101906 */
[----:B------:R-:W2:Y:S01]  /*0bb0*/  LDG.E R23, desc[UR6][R14.64] ;  /* 0x000000060e177981 */ /* 0x000ea2000c1e1900 */
[----:B------:R-:W-:-:S05]  /*0bc0*/  VIADD R16, R7, 0xfffffffc ;  /* 0xfffffffc07107836 */ /* 0x000fca0000000000 */
[C---:B--2---:R-:W-:Y:S01]  /*0bd0*/  LEA R29, R16.reuse, R23, 0x6 ;  /* 0x00000017101d7211 */ /* 0x044fe200078e30ff */
[----:B------:R-:W-:-:S04]  /*0be0*/  IMAD.WIDE.U32 R16, R16, 0x4, R2 ;  /* 0x0000000410107825 */ /* 0x000fc800078e0002 */
[----:B-1----:R-:W-:Y:S01]  /*0bf0*/  IMAD.WIDE R18, R29, 0x4, R4 ;  /* 0x000000041d127825 */ /* 0x002fe200078e0204 */
        /* <DEDUP_REMOVED lines=12> */
[----:B------:R1:W-:Y:S05]  /*0cc0*/  STG.E desc[UR6][R14.64], R27 ;  /* 0x0000001b0e007986 */ /* 0x0003ea000c101906 */
[----:B------:R-:W2:Y:S01]  /*0cd0*/  LDG.E R17, desc[UR6][R16.64] ;  /* 0x0000000610117981 */ /* 0x000ea2000c1e1900 */
[----:B------:R-:W-:-:S05]  /*0ce0*/  VIADD R18, R7, 0xfffffff9 ;  /* 0xfffffff907127836 */ /* 0x000fca0000000000 */
[C---:B--2---:R-:W-:Y:S01]  /*0cf0*/  LEA R23, R18.reuse, R17, 0x6 ;  /* 0x0000001112177211 */ /* 0x044fe200078e30ff */
[----:B------:R-:W-:-:S04]  /*0d00*/  IMAD.WIDE.U32 R18, R18, 0x4, R2 ;  /* 0x0000000412127825 */ /* 0x000fc800078e0002 */
[----:B0-----:R-:W-:Y:S01]  /*0d10*/  IMAD.WIDE R20, R23, 0x4, R4 ;  /* 0x0000000417147825 */ /* 0x001fe200078e0204 */
[----:B------:R1:W-:Y:S05]  /*0d20*/  STG.E desc[UR6][R18.64], R17 ;  /* 0x0000001112007986 */ /* 0x0003ea000c101906 */
[----:B------:R-:W2:Y:S01]  /*0d30*/  LDG.E R20, desc[UR6][R20.64] ;  /* 0x0000000614147981 */ /* 0x000ea2000c1e1900 */
[----:B------:R-:W-:Y:S01]  /*0d40*/  IADD3 R7, PT, PT, R7, -0x8, RZ ;  /* 0xfffffff807077810 */ /* 0x000fe20007ffe0ff */
[----:B------:R-:W-:-:S04]  /*0d50*/  VIADD R0, R0, 0x8 ;  /* 0x0000000800007836 */ /* 0x000fc80000000000 */
[----:B------:R-:W-:Y:S01]  /*0d60*/  IMAD.WIDE.U32 R10, R7, 0x4, R2 ;  /* 0x00000004070a7825 */ /* 0x000fe200078e0002 */
[----:B------:R-:W-:-:S04]  /*0d70*/  ISETP.NE.AND P0, PT, R0, R9, PT ;  /* 0x000000090000720c */ /* 0x000fc80003f05270 */
[----:B--2---:R1:W-:Y:S09]  /*0d80*/  STG.E desc[UR6][R10.64], R20 ;  /* 0x000000140a007986 */ /* 0x0043f2000c101906 */
[----:B------:R-:W-:Y:S05]  /*0d90*/  @P0 BRA `(.L_x_8) ;  /* 0xfffffffc00340947 */ /* 0x000fea000383ffff */
[----:B------:R-:W-:Y:S05]  /*0da0*/  BSYNC.RECONVERGENT B0 ;  /* 0x0000000000007941 */ /* 0x000fea0003800200 */
.L_x_7:
[----:B------:R-:W-:Y:S05]  /*0db0*/  @!P1 EXIT ;  /* 0x000000000000994d */ /* 0x000fea0003800000 */
[----:B------:R-:W-:Y:S02]  /*0dc0*/  ISETP.GE.U32.AND P0, PT, R6, 0x4, PT ;  /* 0x000000040600780c */ /* 0x000fe40003f06070 */
[----:B------:R-:W-:-:S04]  /*0dd0*/  LOP3.LUT R0, R13, 0x3, RZ, 0xc0, !PT ;  /* 0x000000030d007812 */ /* 0x000fc800078ec0ff */
[----:B------:R-:W-:-:S07]  /*0de0*/  ISETP.NE.AND P1, PT, R0, RZ, PT ;  /* 0x000000ff0000720c */ /* 0x000fce0003f25270 */
[----:B------:R-:W-:Y:S06]  /*0df0*/  @!P0 BRA `(.L_x_9) ;  /* 0x00000000006c8947 */ /* 0x000fec0003800000 */
[C---:B------:R-:W-:Y:S01]  /*0e00*/  IMAD.WIDE.U32 R8, R7.reuse, 0x4, R2 ;  /* 0x0000000407087825 */ /* 0x040fe200078e0002 */
[----:B0-----:R-:W0:Y:S05]  /*0e10*/  LDC.64 R4, c[0x0][0x3a0] ;  /* 0x0000e800ff047b82 */ /* 0x001e2a0000000a00 */
[----:B------:R-:W1:Y:S02]  /*0e20*/  LDG.E R8, desc[UR6][R8.64] ;  /* 0x0000000608087981 */ /* 0x000e64000c1e1900 */
[----:B-1----:R-:W-:-:S05]  /*0e30*/  LEA R11, R7, R8, 0x6 ;  /* 0x00000008070b7211 */ /* 0x002fca00078e30ff */
[----:B0-----:R-:W-:-:S05]  /*0e40*/  IMAD.WIDE R10, R11, 0x4, R4 ;  /* 0x000000040b0a7825 */ /* 0x001fca00078e0204 */
[----:B------:R-:W2:Y:S01]  /*0e50*/  LDG.E R21, desc[UR6][R10.64] ;  /* 0x000000060a157981 */ /* 0x000ea2000c1e1900 */
[----:B------:R-:W-:-:S05]  /*0e60*/  IADD3 R14, PT, PT, R7, -0x1, RZ ;  /* 0xffffffff070e7810 */ /* 0x000fca0007ffe0ff */
[C---:B--2---:R-:W-:Y:S02]  /*0e70*/  IMAD R17, R14.reuse, 0x40, R21 ;  /* 0x000000400e117824 */ /* 0x044fe400078e0215 */
[----:B------:R-:W-:-:S04]  /*0e80*/  IMAD.WIDE.U32 R14, R14, 0x4, R2 ;  /* 0x000000040e0e7825 */ /* 0x000fc800078e0002 */
[----:B------:R-:W-:Y:S01]  /*0e90*/  IMAD.WIDE R16, R17, 0x4, R4 ;  /* 0x0000000411107825 */ /* 0x000fe200078e0204 */
[----:B------:R0:W-:Y:S05]  /*0ea0*/  STG.E desc[UR6][R14.64], R21 ;  /* 0x000000150e007986 */ /* 0x0001ea000c101906 */
[----:B------:R-:W2:Y:S01]  /*0eb0*/  LDG.E R17, desc[UR6][R16.64] ;  /* 0x0000000610117981 */ /* 0x000ea2000c1e1900 */
[----:B------:R-:W-:-:S04]  /*0ec0*/  IADD3 R8, PT, PT, R7, -0x2, RZ ;  /* 0xfffffffe07087810 */ /* 0x000fc80007ffe0ff */
[C---:B--2---:R-:W-:Y:S01]  /*0ed0*/  LEA R19, R8.reuse, R17, 0x6 ;  /* 0x0000001108137211 */ /* 0x044fe200078e30ff */
[----:B------:R-:W-:-:S04]  /*0ee0*/  IMAD.WIDE.U32 R8, R8, 0x4, R2 ;  /* 0x0000000408087825 */ /* 0x000fc800078e0002 */
[----:B------:R-:W-:Y:S01]  /*0ef0*/  IMAD.WIDE R18, R19, 0x4, R4 ;  /* 0x0000000413127825 */ /* 0x000fe200078e0204 */
[----:B------:R2:W-:Y:S05]  /*0f00*/  STG.E desc[UR6][R8.64], R17 ;  /* 0x0000001108007986 */ /* 0x0005ea000c101906 */
[----:B------:R-:W3:Y:S01]  /*0f10*/  LDG.E R19, desc[UR6][R18.64] ;  /* 0x0000000612137981 */ /* 0x000ee2000c1e1900 */
[----:B------:R-:W-:-:S05]  /*0f20*/  VIADD R10, R7, 0xfffffffd ;  /* 0xfffffffd070a7836 */ /* 0x000fca0000000000 */
[C---:B---3--:R-:W-:Y:S01]  /*0f30*/  LEA R23, R10.reuse, R19, 0x6 ;  /* 0x000000130a177211 */ /* 0x048fe200078e30ff */
[----:B------:R-:W-:-:S04]  /*0f40*/  IMAD.WIDE.U32 R10, R10, 0x4, R2 ;  /* 0x000000040a0a7825 */ /* 0x000fc800078e0002 */
[----:B------:R-:W-:Y:S01]  /*0f50*/  IMAD.WIDE R4, R23, 0x4, R4 ;  /* 0x0000000417047825 */ /* 0x000fe200078e0204 */
[----:B------:R2:W-:Y:S05]  /*0f60*/  STG.E desc[UR6][R10.64], R19 ;  /* 0x000000130a007986 */ /* 0x0005ea000c101906 */
[----:B------:R-:W3:Y:S01]  /*0f70*/  LDG.E R5, desc[UR6][R4.64] ;  /* 0x0000000604057981 */ /* 0x000ee2000c1e1900 */
[----:B------:R-:W-:-:S05]  /*0f80*/  IADD3 R7, PT, PT, R7, -0x4, RZ ;  /* 0xfffffffc07077810 */ /* 0x000fca0007ffe0ff */
[----:B0-----:R-:W-:-:S05]  /*0f90*/  IMAD.WIDE.U32 R14, R7, 0x4, R2 ;  /* 0x00000004070e7825 */ /* 0x001fca00078e0002 */
[----:B---3--:R2:W-:Y:S02]  /*0fa0*/  STG.E desc[UR6][R14.64], R5 ;  /* 0x000000050e007986 */ /* 0x0085e4000c101906 */
.L_x_9:
[----:B------:R-:W-:Y:S05]  /*0fb0*/  @!P1 EXIT ;  /* 0x000000000000994d */ /* 0x000fea0003800000 */
[----:B------:R-:W-:Y:S02]  /*0fc0*/  ISETP.NE.AND P0, PT, R0, 0x1, PT ;  /* 0x000000010000780c */ /* 0x000fe40003f05270 */
[----:B------:R-:W-:-:S04]  /*0fd0*/  LOP3.LUT R13, R13, 0x1, RZ, 0xc0, !PT ;  /* 0x000000010d0d7812 */ /* 0x000fc800078ec0ff */
[----:B------:R-:W-:-:S07]  /*0fe0*/  ISETP.NE.U32.AND P1, PT, R13, 0x1, PT ;  /* 0x000000010d00780c */ /* 0x000fce0003f25070 */
[----:B------:R-:W-:Y:S06]  /*0ff0*/  @!P0 BRA `(.L_x_10) ;  /* 0x00000000003c8947 */ /* 0x000fec0003800000 */
[C---:B-12---:R-:W-:Y:S01]  /*1000*/  IMAD.WIDE.U32 R10, R7.reuse, 0x4, R2 ;  /* 0x00000004070a7825 */ /* 0x046fe200078e0002 */
[----:B------:R-:W1:Y:S05]  /*1010*/  LDC.64 R8, c[0x0][0x3a0] ;  /* 0x0000e800ff087b82 */ /* 0x000e6a0000000a00 */
[----:B------:R-:W0:Y:S02]  /*1020*/  LDG.E R10, desc[UR6][R10.64] ;  /* 0x000000060a0a7981 */ /* 0x000e24000c1e1900 */
[----:B0-----:R-:W-:-:S04]  /*1030*/  IMAD R5, R7, 0x40, R10 ;  /* 0x0000004007057824 */ /* 0x001fc800078e020a */
[----:B-1----:R-:W-:-:S06]  /*1040*/  IMAD.WIDE R4, R5, 0x4, R8 ;  /* 0x0000000405047825 */ /* 0x002fcc00078e0208 */
[----:B------:R-:W2:Y:S01]  /*1050*/  LDG.E R5, desc[UR6][R4.64] ;  /* 0x0000000604057981 */ /* 0x000ea2000c1e1900 */
[----:B------:R-:W-:-:S04]  /*1060*/  IADD3 R12, PT, PT, R7, -0x1, RZ ;  /* 0xffffffff070c7810 */ /* 0x000fc80007ffe0ff */
[C---:B--2---:R-:W-:Y:S01]  /*1070*/  LEA R15, R12.reuse, R5, 0x6 ;  /* 0x000000050c0f7211 */ /* 0x044fe200078e30ff */
[----:B------:R-:W-:-:S04]  /*1080*/  IMAD.WIDE.U32 R12, R12, 0x4, R2 ;  /* 0x000000040c0c7825 */ /* 0x000fc800078e0002 */
[----:B------:R-:W-:Y:S01]  /*1090*/  IMAD.WIDE R8, R15, 0x4, R8 ;  /* 0x000000040f087825 */ /* 0x000fe200078e0208 */
[----:B------:R3:W-:Y:S05]  /*10a0*/  STG.E desc[UR6][R12.64], R5 ;  /* 0x000000050c007986 */ /* 0x0007ea000c101906 */
[----:B------:R-:W2:Y:S01]  /*10b0*/  LDG.E R9, desc[UR6][R8.64] ;  /* 0x0000000608097981 */ /* 0x000ea2000c1e1900 */
[----:B------:R-:W-:-:S04]  /*10c0*/  VIADD R7, R7, 0xfffffffe ;  /* 0xfffffffe07077836 */ /* 0x000fc80000000000 */
[----:B------:R-:W-:-:S05]  /*10d0*/  IMAD.WIDE.U32 R10, R7, 0x4, R2 ;  /* 0x00000004070a7825 */ /* 0x000fca00078e0002 */
[----:B--2---:R3:W-:Y:S02]  /*10e0*/  STG.E desc[UR6][R10.64], R9 ;  /* 0x000000090a007986 */ /* 0x0047e4000c101906 */
.L_x_10:
[----:B------:R-:W-:Y:S05]  /*10f0*/  @P1 EXIT ;  /* 0x000000000000194d */ /* 0x000fea0003800000 */
[C---:B0-23--:R-:W-:Y:S01]  /*1100*/  IMAD.WIDE.U32 R4, R7.reuse, 0x4, R2 ;  /* 0x0000000407047825 */ /* 0x04dfe200078e0002 */
[----:B------:R-:W0:Y:S05]  /*1110*/  LDC.64 R8, c[0x0][0x3a0] ;  /* 0x0000e800ff087b82 */ /* 0x000e2a0000000a00 */
[----:B------:R-:W1:Y:S02]  /*1120*/  LDG.E R4, desc[UR6][R4.64] ;  /* 0x0000000604047981 */ /* 0x000e64000c1e1900 */
[----:B-1----:R-:W-:-:S05]  /*1130*/  LEA R11, R7, R4, 0x6 ;  /* 0x00000004070b7211 */ /* 0x002fca00078e30ff */
[----:B0-----:R-:W-:-:S06]  /*1140*/  IMAD.WIDE R8, R11, 0x4, R8 ;  /* 0x000000040b087825 */ /* 0x001fcc00078e0208 */
[----:B------:R-:W2:Y:S01]  /*1150*/  LDG.E R9, desc[UR6][R8.64] ;  /* 0x0000000608097981 */ /* 0x000ea2000c1e1900 */
[----:B------:R-:W-:-:S05]  /*1160*/  IADD3 R7, PT, PT, R7, -0x1, RZ ;  /* 0xffffffff07077810 */ /* 0x000fca0007ffe0ff */
[----:B------:R-:W-:-:S05]  /*1170*/  IMAD.WIDE.U32 R2, R7, 0x4, R2 ;  /* 0x0000000407027825 */ /* 0x000fca00078e0002 */
[----:B--2---:R-:W-:Y:S01]  /*1180*/  STG.E desc[UR6][R2.64], R9 ;  /* 0x0000000902007986 */ /* 0x004fe2000c101906 */
[----:B------:R-:W-:Y:S05]  /*1190*/  EXIT ;  /* 0x000000000000794d */ /* 0x000fea0003800000 */
.L_x_11:
[----:B------:R-:W-:-:S00]  /*11a0*/  BRA `(.L_x_11) ;  /* 0xfffffffc00fc7947 */ /* 0x000fc0000383ffff */
[----:B------:R-:W-:-:S00]  /*11b0*/  NOP ;  /* 0x0000000000007918 */ /* 0x000fc00000000000 */
        /* <DEDUP_REMOVED lines=12> */
.L_x_12:


//--------------------- .nv.shared._Z15cuDecodeViterbiPfiiiPiS0_S0_S0_S0_ --------------------------
	.section	.nv.shared._Z15cuDecodeViterbiPfiiiPiS0_S0_S0_S0_,"aw",@nobits
	.sectionflags	@""
	.align	4
.nv.shared._Z15cuDecodeViterbiPfiiiPiS0_S0_S0_S0_:
	.zero		1552


//--------------------- .nv.shared.reserved.0     --------------------------
	.section	.nv.shared.reserved.0,"aw",@nobits
	.weak		__nv_reservedSMEM_offset_0_alias
	.size		__nv_reservedSMEM_offset_0_alias, 0, 64
	.other		__nv_reservedSMEM_offset_0_alias,@"STO_CUDA_RESERVED_SHARED STV_DEFAULT"
__nv_reservedSMEM_offset_0_alias:
	.zero		0
	.zero		64


//--------------------- .nv.constant0._Z15cuDecodeViterbiPfiiiPiS0_S0_S0_S0_ --------------------------
	.section	.nv.constant0._Z15cuDecodeViterbiPfiiiPiS0_S0_S0_S0_,"a",@progbits
	.sectionflags	@""
	.align	4
.nv.constant0._Z15cuDecodeViterbiPfiiiPiS0_S0_S0_S0_:
	.zero		960


//--------------------- SYMBOLS --------------------------

	.type		.nv.reservedSmem.offset0,@object
	.size		.nv.reservedSmem.offset0,0x4
	.type		.nv.reservedSmem.cap,@object
	.size		.nv.reservedSmem.cap,0x4
